//
// Generated by NVIDIA NVVM Compiler
//
// Compiler Build ID: CL-36424714
// Cuda compilation tools, release 13.0, V13.0.88
// Based on NVVM 20.0.0
//

.version 9.0
.target sm_100
.address_size 64

	// .globl	_Z24deriv_wrt_neighbors_se_aPfS_PKfS1_S1_PKiiiiii

.visible .entry _Z24deriv_wrt_neighbors_se_aPfS_PKfS1_S1_PKiiiiii(
	.param .u64 .ptr .align 1 _Z24deriv_wrt_neighbors_se_aPfS_PKfS1_S1_PKiiiiii_param_0,
	.param .u64 .ptr .align 1 _Z24deriv_wrt_neighbors_se_aPfS_PKfS1_S1_PKiiiiii_param_1,
	.param .u64 .ptr .align 1 _Z24deriv_wrt_neighbors_se_aPfS_PKfS1_S1_PKiiiiii_param_2,
	.param .u64 .ptr .align 1 _Z24deriv_wrt_neighbors_se_aPfS_PKfS1_S1_PKiiiiii_param_3,
	.param .u64 .ptr .align 1 _Z24deriv_wrt_neighbors_se_aPfS_PKfS1_S1_PKiiiiii_param_4,
	.param .u64 .ptr .align 1 _Z24deriv_wrt_neighbors_se_aPfS_PKfS1_S1_PKiiiiii_param_5,
	.param .u32 _Z24deriv_wrt_neighbors_se_aPfS_PKfS1_S1_PKiiiiii_param_6,
	.param .u32 _Z24deriv_wrt_neighbors_se_aPfS_PKfS1_S1_PKiiiiii_param_7,
	.param .u32 _Z24deriv_wrt_neighbors_se_aPfS_PKfS1_S1_PKiiiiii_param_8,
	.param .u32 _Z24deriv_wrt_neighbors_se_aPfS_PKfS1_S1_PKiiiiii_param_9,
	.param .u32 _Z24deriv_wrt_neighbors_se_aPfS_PKfS1_S1_PKiiiiii_param_10
)
{
	.reg .pred 	%p<3>;
	.reg .b16 	%rs<5>;
	.reg .b32 	%r<21>;
	.reg .b32 	%f<7>;
	.reg .b64 	%rd<21>;

	ld.param.u64 	%rd1, [_Z24deriv_wrt_neighbors_se_aPfS_PKfS1_S1_PKiiiiii_param_1];
	ld.param.u64 	%rd2, [_Z24deriv_wrt_neighbors_se_aPfS_PKfS1_S1_PKiiiiii_param_2];
	ld.param.u64 	%rd3, [_Z24deriv_wrt_neighbors_se_aPfS_PKfS1_S1_PKiiiiii_param_3];
	ld.param.u64 	%rd4, [_Z24deriv_wrt_neighbors_se_aPfS_PKfS1_S1_PKiiiiii_param_4];
	ld.param.u64 	%rd5, [_Z24deriv_wrt_neighbors_se_aPfS_PKfS1_S1_PKiiiiii_param_5];
	ld.param.u32 	%r7, [_Z24deriv_wrt_neighbors_se_aPfS_PKfS1_S1_PKiiiiii_param_6];
	ld.param.u32 	%r5, [_Z24deriv_wrt_neighbors_se_aPfS_PKfS1_S1_PKiiiiii_param_7];
	ld.param.u32 	%r6, [_Z24deriv_wrt_neighbors_se_aPfS_PKfS1_S1_PKiiiiii_param_8];
	mov.u32 	%r8, %ctaid.x;
	mov.u32 	%r9, %ntid.x;
	mov.u32 	%r10, %tid.x;
	mad.lo.s32 	%r1, %r8, %r9, %r10;
	mov.u32 	%r2, %ctaid.y;
	setp.ge.u32 	%p1, %r1, %r7;
	@%p1 bra 	$L__BB0_3;
	cvta.to.global.u64 	%rd6, %rd5;
	mad.lo.s32 	%r3, %r5, %r1, %r2;
	mul.wide.u32 	%rd7, %r3, 4;
	add.s64 	%rd8, %rd6, %rd7;
	ld.global.u32 	%r4, [%rd8];
	setp.lt.s32 	%p2, %r4, 0;
	@%p2 bra 	$L__BB0_3;
	mov.u32 	%r11, %tid.y;
	mad.lo.s32 	%r12, %r4, 9, %r11;
	cvta.to.global.u64 	%rd9, %rd1;
	mul.wide.u32 	%rd10, %r12, 4;
	add.s64 	%rd11, %rd9, %rd10;
	shl.b32 	%r13, %r2, 2;
	mov.u32 	%r14, %tid.z;
	add.s32 	%r15, %r13, %r14;
	mad.lo.s32 	%r16, %r6, %r1, %r15;
	cvta.to.global.u64 	%rd12, %rd2;
	mul.wide.u32 	%rd13, %r16, 4;
	add.s64 	%rd14, %rd12, %rd13;
	ld.global.f32 	%f1, [%rd14];
	cvt.u16.u32 	%rs1, %r11;
	mul.hi.u16 	%rs2, %rs1, 21846;
	cvt.u32.u16 	%r17, %rs2;
	mad.lo.s32 	%r18, %r3, 3, %r17;
	cvta.to.global.u64 	%rd15, %rd4;
	mul.wide.u32 	%rd16, %r18, 4;
	add.s64 	%rd17, %rd15, %rd16;
	ld.global.f32 	%f2, [%rd17];
	mul.f32 	%f3, %f1, %f2;
	mul.lo.s16 	%rs3, %rs2, 3;
	sub.s16 	%rs4, %rs1, %rs3;
	cvt.u32.u16 	%r19, %rs4;
	mad.lo.s32 	%r20, %r16, 3, %r19;
	cvta.to.global.u64 	%rd18, %rd3;
	mul.wide.u32 	%rd19, %r20, 4;
	add.s64 	%rd20, %rd18, %rd19;
	ld.global.f32 	%f4, [%rd20];
	mul.f32 	%f5, %f3, %f4;
	atom.global.add.f32 	%f6, [%rd11], %f5;
$L__BB0_3:
	ret;

}


// ===== COMPILED SASS (sm_100) =====

	.target	sm_100

	.elftype	@"ET_EXEC"


//--------------------- .note.nv.tkinfo           --------------------------
	.section	.note.nv.tkinfo,"",@"SHT_NOTE"
	.sectionflags	@"SHF_NOTE_NV_TKINFO"
	.tkinfo
        /*0018*/ 	.word	0x00000002
        /*0030*/ 	.string	""
        /*0030*/ 	.string	"ptxas"
        /*0030*/ 	.string	"Cuda compilation tools, release 13.0, V13.0.88"
        /*0030*/ 	.string	"Build cuda_13.0.r13.0/compiler.36424714_0"
        /*0030*/ 	.string	"-arch sm_100 -m 64 "



//--------------------- .note.nv.cuinfo           --------------------------
	.section	.note.nv.cuinfo,"",@"SHT_NOTE"
	.sectionflags	@"SHF_NOTE_NV_CUINFO"
        /*0018*/ 	.short	0x0002
        /*001a*/ 	.short	0x0064
        /*001c*/ 	.short	0x0082
	.zero		2


//--------------------- .nv.info                  --------------------------
	.section	.nv.info,"",@"SHT_CUDA_INFO"
	.align	4


	//----- nvinfo : EIATTR_REGCOUNT
	.align		4
        /*0000*/ 	.byte	0x04, 0x2f
        /*0002*/ 	.short	(.L_1 - .L_0)
	.align		4
.L_0:
        /*0004*/ 	.word	index@(_Z24deriv_wrt_neighbors_se_aPfS_PKfS1_S1_PKiiiiii)
        /*0008*/ 	.word	0x00000011


	//----- nvinfo : EIATTR_FRAME_SIZE
	.align		4
.L_1:
        /*000c*/ 	.byte	0x04, 0x11
        /*000e*/ 	.short	(.L_3 - .L_2)
	.align		4
.L_2:
        /*0010*/ 	.word	index@(_Z24deriv_wrt_neighbors_se_aPfS_PKfS1_S1_PKiiiiii)
        /*0014*/ 	.word	0x00000000


	//----- nvinfo : EIATTR_MIN_STACK_SIZE
	.align		4
.L_3:
        /*0018*/ 	.byte	0x04, 0x12
        /*001a*/ 	.short	(.L_5 - .L_4)
	.align		4
.L_4:
        /*001c*/ 	.word	index@(_Z24deriv_wrt_neighbors_se_aPfS_PKfS1_S1_PKiiiiii)
        /*0020*/ 	.word	0x00000000
.L_5:


//--------------------- .nv.compat                --------------------------
	.section	.nv.compat,"",@"SHT_CUDA_COMPAT_INFO"
	.align	4
        /*0000*/ 	.byte	0x02, 0x09, 0x00, 0x00, 0x02, 0x02, 0x01, 0x00, 0x02, 0x05, 0x05, 0x00, 0x03, 0x07, 0x01, 0x01
        /*0010*/ 	.byte	0x02, 0x03, 0x00, 0x00, 0x02, 0x06, 0x01, 0x00, 0x04, 0x0b, 0x08, 0x00, 0x09, 0x00, 0x00, 0x00
        /*0020*/ 	.byte	0x00, 0x00, 0x00, 0x00


//--------------------- .nv.info._Z24deriv_wrt_neighbors_se_aPfS_PKfS1_S1_PKiiiiii --------------------------
	.section	.nv.info._Z24deriv_wrt_neighbors_se_aPfS_PKfS1_S1_PKiiiiii,"",@"SHT_CUDA_INFO"
	.sectionflags	@""
	.align	4


	//----- nvinfo : EIATTR_CUDA_API_VERSION
	.align		4
        /*0000*/ 	.byte	0x04, 0x37
        /*0002*/ 	.short	(.L_7 - .L_6)
.L_6:
        /*0004*/ 	.word	0x00000082


	//----- nvinfo : EIATTR_KPARAM_INFO
	.align		4
.L_7:
        /*0008*/ 	.byte	0x04, 0x17
        /*000a*/ 	.short	(.L_9 - .L_8)
.L_8:
        /*000c*/ 	.word	0x00000000
        /*0010*/ 	.short	0x000a
        /*0012*/ 	.short	0x0040
        /*0014*/ 	.byte	0x00, 0xf0, 0x11, 0x00


	//----- nvinfo : EIATTR_KPARAM_INFO
	.align		4
.L_9:
        /*0018*/ 	.byte	0x04, 0x17
        /*001a*/ 	.short	(.L_11 - .L_10)
.L_10:
        /*001c*/ 	.word	0x00000000
        /*0020*/ 	.short	0x0009
        /*0022*/ 	.short	0x003c
        /*0024*/ 	.byte	0x00, 0xf0, 0x11, 0x00


	//----- nvinfo : EIATTR_KPARAM_INFO
	.align		4
.L_11:
        /*0028*/ 	.byte	0x04, 0x17
        /*002a*/ 	.short	(.L_13 - .L_12)
.L_12:
        /*002c*/ 	.word	0x00000000
        /*0030*/ 	.short	0x0008
        /*0032*/ 	.short	0x0038
        /*0034*/ 	.byte	0x00, 0xf0, 0x11, 0x00


	//----- nvinfo : EIATTR_KPARAM_INFO
	.align		4
.L_13:
        /*0038*/ 	.byte	0x04, 0x17
        /*003a*/ 	.short	(.L_15 - .L_14)
.L_14:
        /*003c*/ 	.word	0x00000000
        /*0040*/ 	.short	0x0007
        /*0042*/ 	.short	0x0034
        /*0044*/ 	.byte	0x00, 0xf0, 0x11, 0x00


	//----- nvinfo : EIATTR_KPARAM_INFO
	.align		4
.L_15:
        /*0048*/ 	.byte	0x04, 0x17
        /*004a*/ 	.short	(.L_17 - .L_16)
.L_16:
        /*004c*/ 	.word	0x00000000
        /*0050*/ 	.short	0x0006
        /*0052*/ 	.short	0x0030
        /*0054*/ 	.byte	0x00, 0xf0, 0x11, 0x00


	//----- nvinfo : EIATTR_KPARAM_INFO
	.align		4
.L_17:
        /*0058*/ 	.byte	0x04, 0x17
        /*005a*/ 	.short	(.L_19 - .L_18)
.L_18:
        /*005c*/ 	.word	0x00000000
        /*0060*/ 	.short	0x0005
        /*0062*/ 	.short	0x0028
        /*0064*/ 	.byte	0x00, 0xf5, 0x21, 0x00


	//----- nvinfo : EIATTR_KPARAM_INFO
	.align		4
.L_19:
        /*0068*/ 	.byte	0x04, 0x17
        /*006a*/ 	.short	(.L_21 - .L_20)
.L_20:
        /*006c*/ 	.word	0x00000000
        /*0070*/ 	.short	0x0004
        /*0072*/ 	.short	0x0020
        /*0074*/ 	.byte	0x00, 0xf5, 0x21, 0x00


	//----- nvinfo : EIATTR_KPARAM_INFO
	.align		4
.L_21:
        /*0078*/ 	.byte	0x04, 0x17
        /*007a*/ 	.short	(.L_23 - .L_22)
.L_22:
        /*007c*/ 	.word	0x00000000
        /*0080*/ 	.short	0x0003
        /*0082*/ 	.short	0x0018
        /*0084*/ 	.byte	0x00, 0xf5, 0x21, 0x00


	//----- nvinfo : EIATTR_KPARAM_INFO
	.align		4
.L_23:
        /*0088*/ 	.byte	0x04, 0x17
        /*008a*/ 	.short	(.L_25 - .L_24)
.L_24:
        /*008c*/ 	.word	0x00000000
        /*0090*/ 	.short	0x0002
        /*0092*/ 	.short	0x0010
        /*0094*/ 	.byte	0x00, 0xf5, 0x21, 0x00


	//----- nvinfo : EIATTR_KPARAM_INFO
	.align		4
.L_25:
        /*0098*/ 	.byte	0x04, 0x17
        /*009a*/ 	.short	(.L_27 - .L_26)
.L_26:
        /*009c*/ 	.word	0x00000000
        /*00a0*/ 	.short	0x0001
        /*00a2*/ 	.short	0x0008
        /*00a4*/ 	.byte	0x00, 0xf5, 0x21, 0x00


	//----- nvinfo : EIATTR_KPARAM_INFO
	.align		4
.L_27:
        /*00a8*/ 	.byte	0x04, 0x17
        /*00aa*/ 	.short	(.L_29 - .L_28)
.L_28:
        /*00ac*/ 	.word	0x00000000
        /*00b0*/ 	.short	0x0000
        /*00b2*/ 	.short	0x0000
        /*00b4*/ 	.byte	0x00, 0xf5, 0x21, 0x00


	//----- nvinfo : EIATTR_SPARSE_MMA_MASK
	.align		4
.L_29:
        /*00b8*/ 	.byte	0x03, 0x50
        /*00ba*/ 	.short	0x0000


	//----- nvinfo : EIATTR_MAXREG_COUNT
	.align		4
        /*00bc*/ 	.byte	0x03, 0x1b
        /*00be*/ 	.short	0x00ff


	//----- nvinfo : EIATTR_MERCURY_ISA_VERSION
	.align		4
        /*00c0*/ 	.byte	0x03, 0x5f
        /*00c2*/ 	.short	0x0101


	//----- nvinfo : EIATTR_VRC_CTA_INIT_COUNT
	.align		4
        /*00c4*/ 	.byte	0x02, 0x4a
	.zero		1
	.zero		1


	//----- nvinfo : EIATTR_EXIT_INSTR_OFFSETS
	.align		4
        /*00c8*/ 	.byte	0x04, 0x1c
        /*00ca*/ 	.short	(.L_31 - .L_30)


	//   ....[0]....
.L_30:
        /*00cc*/ 	.word	0x00000070


	//   ....[1]....
        /*00d0*/ 	.word	0x00000100


	//   ....[2]....
        /*00d4*/ 	.word	0x00000300


	//----- nvinfo : EIATTR_CBANK_PARAM_SIZE
	.align		4
.L_31:
        /*00d8*/ 	.byte	0x03, 0x19
        /*00da*/ 	.short	0x0044


	//----- nvinfo : EIATTR_PARAM_CBANK
	.align		4
        /*00dc*/ 	.byte	0x04, 0x0a
        /*00de*/ 	.short	(.L_33 - .L_32)
	.align		4
.L_32:
        /*00e0*/ 	.word	index@(.nv.constant0._Z24deriv_wrt_neighbors_se_aPfS_PKfS1_S1_PKiiiiii)
        /*00e4*/ 	.short	0x0380
        /*00e6*/ 	.short	0x0044


	//----- nvinfo : EIATTR_SW_WAR
	.align		4
.L_33:
        /*00e8*/ 	.byte	0x04, 0x36
        /*00ea*/ 	.short	(.L_35 - .L_34)
.L_34:
        /*00ec*/ 	.word	0x00000008
.L_35:


//--------------------- .nv.callgraph             --------------------------
	.section	.nv.callgraph,"",@"SHT_CUDA_CALLGRAPH"
	.align	4
	.sectionentsize	8
	.align		4
        /*0000*/ 	.word	0x00000000
	.align		4
        /*0004*/ 	.word	0xffffffff
	.align		4
        /*0008*/ 	.word	0x00000000
	.align		4
        /*000c*/ 	.word	0xfffffffe
	.align		4
        /*0010*/ 	.word	0x00000000
	.align		4
        /*0014*/ 	.word	0xfffffffd
	.align		4
        /*0018*/ 	.word	0x00000000
	.align		4
        /*001c*/ 	.word	0xfffffffc


//--------------------- .text._Z24deriv_wrt_neighbors_se_aPfS_PKfS1_S1_PKiiiiii --------------------------
	.section	.text._Z24deriv_wrt_neighbors_se_aPfS_PKfS1_S1_PKiiiiii,"ax",@progbits
	.align	128
        .global         _Z24deriv_wrt_neighbors_se_aPfS_PKfS1_S1_PKiiiiii
        .type           _Z24deriv_wrt_neighbors_se_aPfS_PKfS1_S1_PKiiiiii,@function
        .size           _Z24deriv_wrt_neighbors_se_aPfS_PKfS1_S1_PKiiiiii,(.L_x_1 - _Z24deriv_wrt_neighbors_se_aPfS_PKfS1_S1_PKiiiiii)
        .other          _Z24deriv_wrt_neighbors_se_aPfS_PKfS1_S1_PKiiiiii,@"STO_CUDA_ENTRY STV_DEFAULT"
_Z24deriv_wrt_neighbors_se_aPfS_PKfS1_S1_PKiiiiii:
.text._Z24deriv_wrt_neighbors_se_aPfS_PKfS1_S1_PKiiiiii:
[----:B------:R-:W-:Y:S01]  /*0000*/  LDC R1, c[0x0][0x37c] ;  /* 0x0000df00ff017b82 */ /* 0x000fe20000000800 */
[----:B------:R-:W0:Y:S07]  /*0010*/  S2R R3, SR_TID.X ;  /* 0x0000000000037919 */ /* 0x000e2e0000002100 */
[----:B------:R-:W0:Y:S01]  /*0020*/  S2UR UR4, SR_CTAID.X ;  /* 0x00000000000479c3 */ /* 0x000e220000002500 */
[----:B------:R-:W1:Y:S07]  /*0030*/  LDCU UR5, c[0x0][0x3b0] ;  /* 0x00007600ff0577ac */ /* 0x000e6e0008000800 */
[----:B------:R-:W0:Y:S02]  /*0040*/  LDC R6, c[0x0][0x360] ;  /* 0x0000d800ff067b82 */ /* 0x000e240000000800 */
[----:B0-----:R-:W-:-:S05]  /*0050*/  IMAD R6, R6, UR4, R3 ;  /* 0x0000000406067c24 */ /* 0x001fca000f8e0203 */
[----:B-1----:R-:W-:-:S13]  /*0060*/  ISETP.GE.U32.AND P0, PT, R6, UR5, PT ;  /* 0x0000000506007c0c */ /* 0x002fda000bf06070 */
[----:B------:R-:W-:Y:S05]  /*0070*/  @P0 EXIT ;  /* 0x000000000000094d */ /* 0x000fea0003800000 */
[----:B------:R-:W0:Y:S01]  /*0080*/  S2R R13, SR_CTAID.Y ;  /* 0x00000000000d7919 */ /* 0x000e220000002600 */
[----:B------:R-:W1:Y:S01]  /*0090*/  LDC.64 R2, c[0x0][0x3a8] ;  /* 0x0000ea00ff027b82 */ /* 0x000e620000000a00 */
[----:B------:R-:W0:Y:S01]  /*00a0*/  LDCU UR6, c[0x0][0x3b4] ;  /* 0x00007680ff0677ac */ /* 0x000e220008000800 */
[----:B------:R-:W2:Y:S01]  /*00b0*/  LDCU.64 UR4, c[0x0][0x358] ;  /* 0x00006b00ff0477ac */ /* 0x000ea20008000a00 */
[----:B0-----:R-:W-:-:S04]  /*00c0*/  IMAD R11, R6, UR6, R13 ;  /* 0x00000006060b7c24 */ /* 0x001fc8000f8e020d */
[----:B-1----:R-:W-:-:S05]  /*00d0*/  IMAD.WIDE.U32 R2, R11, 0x4, R2 ;  /* 0x000000040b027825 */ /* 0x002fca00078e0002 */
[----:B--2---:R-:W2:Y:S02]  /*00e0*/  LDG.E R0, desc[UR4][R2.64] ;  /* 0x0000000402007981 */ /* 0x004ea4000c1e1900 */
[----:B--2---:R-:W-:-:S13]  /*00f0*/  ISETP.GE.AND P0, PT, R0, RZ, PT ;  /* 0x000000ff0000720c */ /* 0x004fda0003f06270 */
[----:B------:R-:W-:Y:S05]  /*0100*/  @!P0 EXIT ;  /* 0x000000000000894d */ /* 0x000fea0003800000 */
[----:B------:R-:W0:Y:S01]  /*0110*/  S2R R7, SR_TID.Y ;  /* 0x0000000000077919 */ /* 0x000e220000002200 */
[----:B------:R-:W1:Y:S01]  /*0120*/  LDC.64 R8, c[0x0][0x390] ;  /* 0x0000e400ff087b82 */ /* 0x000e620000000a00 */
[----:B------:R-:W2:Y:S01]  /*0130*/  LDCU UR6, c[0x0][0x3b8] ;  /* 0x00007700ff0677ac */ /* 0x000ea20008000800 */
[----:B------:R-:W3:Y:S06]  /*0140*/  S2R R14, SR_TID.Z ;  /* 0x00000000000e7919 */ /* 0x000eec0000002300 */
[----:B------:R-:W4:Y:S01]  /*0150*/  LDC.64 R4, c[0x0][0x3a0] ;  /* 0x0000e800ff047b82 */ /* 0x000f220000000a00 */
[----:B0-----:R-:W-:-:S02]  /*0160*/  LOP3.LUT R2, R7, 0xffff, RZ, 0xc0, !PT ;  /* 0x0000ffff07027812 */ /* 0x001fc400078ec0ff */
[----:B---3--:R-:W-:-:S03]  /*0170*/  LEA R13, R13, R14, 0x2 ;  /* 0x0000000e0d0d7211 */ /* 0x008fc600078e10ff */
[----:B------:R-:W-:Y:S02]  /*0180*/  IMAD R2, R2, 0x5556, RZ ;  /* 0x0000555602027824 */ /* 0x000fe400078e02ff */
[----:B--2---:R-:W-:-:S03]  /*0190*/  IMAD R13, R6, UR6, R13 ;  /* 0x00000006060d7c24 */ /* 0x004fc6000f8e020d */
[----:B------:R-:W-:Y:S02]  /*01a0*/  SHF.R.U32.HI R10, RZ, 0x10, R2 ;  /* 0x00000010ff0a7819 */ /* 0x000fe40000011602 */
[----:B------:R-:W0:Y:S01]  /*01b0*/  LDC.64 R2, c[0x0][0x398] ;  /* 0x0000e600ff027b82 */ /* 0x000e220000000a00 */
[----:B-1----:R-:W-:Y:S01]  /*01c0*/  IMAD.WIDE.U32 R8, R13, 0x4, R8 ;  /* 0x000000040d087825 */ /* 0x002fe200078e0008 */
[----:B------:R-:W-:-:S03]  /*01d0*/  PRMT R12, R10, 0x9910, RZ ;  /* 0x000099100a0c7816 */ /* 0x000fc600000000ff */
[----:B------:R-:W-:Y:S01]  /*01e0*/  IMAD R11, R11, 0x3, R10 ;  /* 0x000000030b0b7824 */ /* 0x000fe200078e020a */
[----:B------:R-:W-:Y:S01]  /*01f0*/  LEA R12, R12, R12, 0x1 ;  /* 0x0000000c0c0c7211 */ /* 0x000fe200078e08ff */
[----:B------:R-:W2:Y:S02]  /*0200*/  LDG.E R8, desc[UR4][R8.64] ;  /* 0x0000000408087981 */ /* 0x000ea4000c1e1900 */
[----:B----4-:R-:W-:Y:S01]  /*0210*/  IMAD.WIDE.U32 R4, R11, 0x4, R4 ;  /* 0x000000040b047825 */ /* 0x010fe200078e0004 */
[----:B------:R-:W-:-:S04]  /*0220*/  IADD3 R12, PT, PT, RZ, -R12, RZ ;  /* 0x8000000cff0c7210 */ /* 0x000fc80007ffe0ff */
[----:B------:R-:W-:Y:S01]  /*0230*/  PRMT R12, R12, 0x7710, RZ ;  /* 0x000077100c0c7816 */ /* 0x000fe200000000ff */
[----:B------:R-:W2:Y:S03]  /*0240*/  LDG.E R5, desc[UR4][R4.64] ;  /* 0x0000000404057981 */ /* 0x000ea6000c1e1900 */
[----:B------:R-:W-:-:S04]  /*0250*/  IADD3 R12, PT, PT, R12, R7, RZ ;  /* 0x000000070c0c7210 */ /* 0x000fc80007ffe0ff */
[----:B------:R-:W-:-:S05]  /*0260*/  LOP3.LUT R12, R12, 0xffff, RZ, 0xc0, !PT ;  /* 0x0000ffff0c0c7812 */ /* 0x000fca00078ec0ff */
[----:B------:R-:W-:-:S04]  /*0270*/  IMAD R13, R13, 0x3, R12 ;  /* 0x000000030d0d7824 */ /* 0x000fc800078e020c */
[----:B0-----:R-:W-:Y:S02]  /*0280*/  IMAD.WIDE.U32 R10, R13, 0x4, R2 ;  /* 0x000000040d0a7825 */ /* 0x001fe400078e0002 */
[----:B------:R-:W0:Y:S04]  /*0290*/  LDC.64 R2, c[0x0][0x388] ;  /* 0x0000e200ff027b82 */ /* 0x000e280000000a00 */
[----:B------:R-:W3:Y:S01]  /*02a0*/  LDG.E R11, desc[UR4][R10.64] ;  /* 0x000000040a0b7981 */ /* 0x000ee2000c1e1900 */
[----:B------:R-:W-:-:S04]  /*02b0*/  IMAD R7, R0, 0x9, R7 ;  /* 0x0000000900077824 */ /* 0x000fc800078e0207 */
[----:B0-----:R-:W-:-:S04]  /*02c0*/  IMAD.WIDE.U32 R2, R7, 0x4, R2 ;  /* 0x0000000407027825 */ /* 0x001fc800078e0002 */
[----:B--2---:R-:W-:-:S04]  /*02d0*/  FMUL R0, R8, R5 ;  /* 0x0000000508007220 */ /* 0x004fc80000400000 */
[----:B---3--:R-:W-:-:S05]  /*02e0*/  FMUL R7, R0, R11 ;  /* 0x0000000b00077220 */ /* 0x008fca0000400000 */
[----:B------:R-:W-:Y:S01]  /*02f0*/  REDG.E.ADD.F32.FTZ.RN.STRONG.GPU desc[UR4][R2.64], R7 ;  /* 0x00000007020079a6 */ /* 0x000fe2000c12f304 */
[----:B------:R-:W-:Y:S05]  /*0300*/  EXIT ;  /* 0x000000000000794d */ /* 0x000fea0003800000 */
.L_x_0:
[----:B------:R-:W-:-:S00]  /*0310*/  BRA `(.L_x_0) ;  /* 0xfffffffc00fc7947 */ /* 0x000fc0000383ffff */
[----:B------:R-:W-:-:S00]  /*0320*/  NOP ;  /* 0x0000000000007918 */ /* 0x000fc00000000000 */
        /* <DEDUP_REMOVED lines=13> */
.L_x_1:


//--------------------- .nv.shared.reserved.0     --------------------------
	.section	.nv.shared.reserved.0,"aw",@nobits
	.weak		__nv_reservedSMEM_offset_0_alias
	.size		__nv_reservedSMEM_offset_0_alias, 0, 64
	.other		__nv_reservedSMEM_offset_0_alias,@"STO_CUDA_RESERVED_SHARED STV_DEFAULT"
__nv_reservedSMEM_offset_0_alias:
	.zero		0
	.zero		64


//--------------------- .nv.constant0._Z24deriv_wrt_neighbors_se_aPfS_PKfS1_S1_PKiiiiii --------------------------
	.section	.nv.constant0._Z24deriv_wrt_neighbors_se_aPfS_PKfS1_S1_PKiiiiii,"a",@progbits
	.sectionflags	@""
	.align	4
.nv.constant0._Z24deriv_wrt_neighbors_se_aPfS_PKfS1_S1_PKiiiiii:
	.zero		964


//--------------------- SYMBOLS --------------------------

	.type		.nv.reservedSmem.offset0,@object
	.size		.nv.reservedSmem.offset0,0x4
